//
// Generated by NVIDIA NVVM Compiler
//
// Compiler Build ID: CL-36424714
// Cuda compilation tools, release 13.0, V13.0.88
// Based on NVVM 20.0.0
//

.version 9.0
.target sm_100
.address_size 64

	// .globl	_Z12originalLoopPKfS0_Pfi

.visible .entry _Z12originalLoopPKfS0_Pfi(
	.param .u64 .ptr .align 1 _Z12originalLoopPKfS0_Pfi_param_0,
	.param .u64 .ptr .align 1 _Z12originalLoopPKfS0_Pfi_param_1,
	.param .u64 .ptr .align 1 _Z12originalLoopPKfS0_Pfi_param_2,
	.param .u32 _Z12originalLoopPKfS0_Pfi_param_3
)
{
	.reg .pred 	%p<2>;
	.reg .b32 	%r<7>;
	.reg .b32 	%f<13>;
	.reg .b64 	%rd<11>;

	ld.param.u64 	%rd1, [_Z12originalLoopPKfS0_Pfi_param_0];
	ld.param.u64 	%rd2, [_Z12originalLoopPKfS0_Pfi_param_1];
	ld.param.u64 	%rd3, [_Z12originalLoopPKfS0_Pfi_param_2];
	ld.param.u32 	%r2, [_Z12originalLoopPKfS0_Pfi_param_3];
	mov.u32 	%r3, %ctaid.x;
	mov.u32 	%r4, %ntid.x;
	mov.u32 	%r5, %tid.x;
	mad.lo.s32 	%r1, %r3, %r4, %r5;
	setp.ge.s32 	%p1, %r1, %r2;
	@%p1 bra 	$L__BB0_2;
	cvta.to.global.u64 	%rd4, %rd3;
	cvta.to.global.u64 	%rd5, %rd1;
	cvta.to.global.u64 	%rd6, %rd2;
	shl.b32 	%r6, %r1, 2;
	mul.wide.s32 	%rd7, %r6, 4;
	add.s64 	%rd8, %rd5, %rd7;
	ld.global.f32 	%f1, [%rd8];
	ld.global.f32 	%f2, [%rd6];
	fma.rn.f32 	%f3, %f1, %f2, 0f00000000;
	ld.global.f32 	%f4, [%rd8+4];
	ld.global.f32 	%f5, [%rd6+4];
	fma.rn.f32 	%f6, %f4, %f5, %f3;
	ld.global.f32 	%f7, [%rd8+8];
	ld.global.f32 	%f8, [%rd6+8];
	fma.rn.f32 	%f9, %f7, %f8, %f6;
	ld.global.f32 	%f10, [%rd8+12];
	ld.global.f32 	%f11, [%rd6+12];
	fma.rn.f32 	%f12, %f10, %f11, %f9;
	mul.wide.s32 	%rd9, %r1, 4;
	add.s64 	%rd10, %rd4, %rd9;
	st.global.f32 	[%rd10], %f12;
$L__BB0_2:
	ret;

}
	// .globl	_Z12unrolledLoopPKfS0_Pfi
.visible .entry _Z12unrolledLoopPKfS0_Pfi(
	.param .u64 .ptr .align 1 _Z12unrolledLoopPKfS0_Pfi_param_0,
	.param .u64 .ptr .align 1 _Z12unrolledLoopPKfS0_Pfi_param_1,
	.param .u64 .ptr .align 1 _Z12unrolledLoopPKfS0_Pfi_param_2,
	.param .u32 _Z12unrolledLoopPKfS0_Pfi_param_3
)
{
	.reg .pred 	%p<2>;
	.reg .b32 	%r<7>;
	.reg .b32 	%f<13>;
	.reg .b64 	%rd<11>;

	ld.param.u64 	%rd1, [_Z12unrolledLoopPKfS0_Pfi_param_0];
	ld.param.u64 	%rd2, [_Z12unrolledLoopPKfS0_Pfi_param_1];
	ld.param.u64 	%rd3, [_Z12unrolledLoopPKfS0_Pfi_param_2];
	ld.param.u32 	%r2, [_Z12unrolledLoopPKfS0_Pfi_param_3];
	mov.u32 	%r3, %ctaid.x;
	mov.u32 	%r4, %ntid.x;
	mov.u32 	%r5, %tid.x;
	mad.lo.s32 	%r1, %r3, %r4, %r5;
	setp.ge.s32 	%p1, %r1, %r2;
	@%p1 bra 	$L__BB1_2;
	cvta.to.global.u64 	%rd4, %rd1;
	cvta.to.global.u64 	%rd5, %rd2;
	cvta.to.global.u64 	%rd6, %rd3;
	shl.b32 	%r6, %r1, 2;
	mul.wide.s32 	%rd7, %r6, 4;
	add.s64 	%rd8, %rd4, %rd7;
	ld.global.f32 	%f1, [%rd8];
	ld.global.f32 	%f2, [%rd8+4];
	ld.global.f32 	%f3, [%rd8+8];
	ld.global.f32 	%f4, [%rd8+12];
	ld.global.f32 	%f5, [%rd5];
	ld.global.f32 	%f6, [%rd5+4];
	mul.f32 	%f7, %f2, %f6;
	ld.global.f32 	%f8, [%rd5+8];
	ld.global.f32 	%f9, [%rd5+12];
	fma.rn.f32 	%f10, %f1, %f5, %f7;
	fma.rn.f32 	%f11, %f3, %f8, %f10;
	fma.rn.f32 	%f12, %f4, %f9, %f11;
	mul.wide.s32 	%rd9, %r1, 4;
	add.s64 	%rd10, %rd6, %rd9;
	st.global.f32 	[%rd10], %f12;
$L__BB1_2:
	ret;

}
	// .globl	_Z20multipleAccumulatorsPKfS0_Pfi
.visible .entry _Z20multipleAccumulatorsPKfS0_Pfi(
	.param .u64 .ptr .align 1 _Z20multipleAccumulatorsPKfS0_Pfi_param_0,
	.param .u64 .ptr .align 1 _Z20multipleAccumulatorsPKfS0_Pfi_param_1,
	.param .u64 .ptr .align 1 _Z20multipleAccumulatorsPKfS0_Pfi_param_2,
	.param .u32 _Z20multipleAccumulatorsPKfS0_Pfi_param_3
)
{
	.reg .pred 	%p<6>;
	.reg .b32 	%r<12>;
	.reg .b32 	%f<43>;
	.reg .b64 	%rd<11>;

	ld.param.u64 	%rd3, [_Z20multipleAccumulatorsPKfS0_Pfi_param_0];
	ld.param.u64 	%rd5, [_Z20multipleAccumulatorsPKfS0_Pfi_param_1];
	ld.param.u64 	%rd4, [_Z20multipleAccumulatorsPKfS0_Pfi_param_2];
	ld.param.u32 	%r4, [_Z20multipleAccumulatorsPKfS0_Pfi_param_3];
	cvta.to.global.u64 	%rd1, %rd5;
	mov.u32 	%r5, %ctaid.x;
	mov.u32 	%r6, %ntid.x;
	mov.u32 	%r7, %tid.x;
	mad.lo.s32 	%r1, %r5, %r6, %r7;
	setp.ge.s32 	%p1, %r1, %r4;
	@%p1 bra 	$L__BB2_10;
	cvta.to.global.u64 	%rd6, %rd3;
	shl.b32 	%r2, %r1, 3;
	shl.b32 	%r3, %r4, 3;
	or.b32  	%r8, %r2, 1;
	setp.ge.s32 	%p2, %r8, %r3;
	mul.wide.s32 	%rd7, %r2, 4;
	add.s64 	%rd2, %rd6, %rd7;
	mov.f32 	%f37, 0f00000000;
	mov.f32 	%f38, %f37;
	@%p2 bra 	$L__BB2_3;
	ld.global.f32 	%f18, [%rd2];
	ld.global.f32 	%f19, [%rd2+4];
	ld.global.f32 	%f20, [%rd1];
	fma.rn.f32 	%f37, %f18, %f20, 0f00000000;
	ld.global.f32 	%f21, [%rd1+4];
	fma.rn.f32 	%f38, %f19, %f21, 0f00000000;
$L__BB2_3:
	add.s32 	%r9, %r2, 3;
	setp.ge.s32 	%p3, %r9, %r3;
	@%p3 bra 	$L__BB2_5;
	ld.global.f32 	%f22, [%rd2+8];
	ld.global.f32 	%f23, [%rd2+12];
	ld.global.f32 	%f24, [%rd1+8];
	fma.rn.f32 	%f37, %f22, %f24, %f37;
	ld.global.f32 	%f25, [%rd1+12];
	fma.rn.f32 	%f38, %f23, %f25, %f38;
$L__BB2_5:
	add.s32 	%r10, %r2, 5;
	setp.ge.s32 	%p4, %r10, %r3;
	@%p4 bra 	$L__BB2_7;
	ld.global.f32 	%f26, [%rd2+16];
	ld.global.f32 	%f27, [%rd2+20];
	ld.global.f32 	%f28, [%rd1];
	fma.rn.f32 	%f37, %f26, %f28, %f37;
	ld.global.f32 	%f29, [%rd1+4];
	fma.rn.f32 	%f38, %f27, %f29, %f38;
$L__BB2_7:
	add.s32 	%r11, %r2, 7;
	setp.ge.s32 	%p5, %r11, %r3;
	@%p5 bra 	$L__BB2_9;
	ld.global.f32 	%f30, [%rd2+24];
	ld.global.f32 	%f31, [%rd2+28];
	ld.global.f32 	%f32, [%rd1+8];
	fma.rn.f32 	%f37, %f30, %f32, %f37;
	ld.global.f32 	%f33, [%rd1+12];
	fma.rn.f32 	%f38, %f31, %f33, %f38;
$L__BB2_9:
	add.f32 	%f34, %f37, %f38;
	cvta.to.global.u64 	%rd8, %rd4;
	mul.wide.s32 	%rd9, %r1, 4;
	add.s64 	%rd10, %rd8, %rd9;
	st.global.f32 	[%rd10], %f34;
$L__BB2_10:
	ret;

}
	// .globl	_Z14pragmaUnrolledPKfS0_Pfi
.visible .entry _Z14pragmaUnrolledPKfS0_Pfi(
	.param .u64 .ptr .align 1 _Z14pragmaUnrolledPKfS0_Pfi_param_0,
	.param .u64 .ptr .align 1 _Z14pragmaUnrolledPKfS0_Pfi_param_1,
	.param .u64 .ptr .align 1 _Z14pragmaUnrolledPKfS0_Pfi_param_2,
	.param .u32 _Z14pragmaUnrolledPKfS0_Pfi_param_3
)
{
	.reg .pred 	%p<2>;
	.reg .b32 	%r<7>;
	.reg .b32 	%f<13>;
	.reg .b64 	%rd<11>;

	ld.param.u64 	%rd1, [_Z14pragmaUnrolledPKfS0_Pfi_param_0];
	ld.param.u64 	%rd2, [_Z14pragmaUnrolledPKfS0_Pfi_param_1];
	ld.param.u64 	%rd3, [_Z14pragmaUnrolledPKfS0_Pfi_param_2];
	ld.param.u32 	%r2, [_Z14pragmaUnrolledPKfS0_Pfi_param_3];
	mov.u32 	%r3, %ctaid.x;
	mov.u32 	%r4, %ntid.x;
	mov.u32 	%r5, %tid.x;
	mad.lo.s32 	%r1, %r3, %r4, %r5;
	setp.ge.s32 	%p1, %r1, %r2;
	@%p1 bra 	$L__BB3_2;
	cvta.to.global.u64 	%rd4, %rd3;
	cvta.to.global.u64 	%rd5, %rd1;
	cvta.to.global.u64 	%rd6, %rd2;
	shl.b32 	%r6, %r1, 2;
	mul.wide.s32 	%rd7, %r6, 4;
	add.s64 	%rd8, %rd5, %rd7;
	ld.global.f32 	%f1, [%rd8];
	ld.global.f32 	%f2, [%rd6];
	fma.rn.f32 	%f3, %f1, %f2, 0f00000000;
	ld.global.f32 	%f4, [%rd8+4];
	ld.global.f32 	%f5, [%rd6+4];
	fma.rn.f32 	%f6, %f4, %f5, %f3;
	ld.global.f32 	%f7, [%rd8+8];
	ld.global.f32 	%f8, [%rd6+8];
	fma.rn.f32 	%f9, %f7, %f8, %f6;
	ld.global.f32 	%f10, [%rd8+12];
	ld.global.f32 	%f11, [%rd6+12];
	fma.rn.f32 	%f12, %f10, %f11, %f9;
	mul.wide.s32 	%rd9, %r1, 4;
	add.s64 	%rd10, %rd4, %rd9;
	st.global.f32 	[%rd10], %f12;
$L__BB3_2:
	ret;

}
	// .globl	_Z29stream_ordered_memory_examplev
.visible .entry _Z29stream_ordered_memory_examplev()
{


	ret;

}
	// .globl	_Z11tma_examplev
.visible .entry _Z11tma_examplev()
{


	ret;

}


// ===== COMPILED SASS (sm_100) =====

	.target	sm_100

	.elftype	@"ET_EXEC"


//--------------------- .note.nv.tkinfo           --------------------------
	.section	.note.nv.tkinfo,"",@"SHT_NOTE"
	.sectionflags	@"SHF_NOTE_NV_TKINFO"
	.tkinfo
        /*0018*/ 	.word	0x00000002
        /*0030*/ 	.string	""
        /*0030*/ 	.string	"ptxas"
        /*0030*/ 	.string	"Cuda compilation tools, release 13.0, V13.0.88"
        /*0030*/ 	.string	"Build cuda_13.0.r13.0/compiler.36424714_0"
        /*0030*/ 	.string	"-arch sm_100 -m 64 "



//--------------------- .note.nv.cuinfo           --------------------------
	.section	.note.nv.cuinfo,"",@"SHT_NOTE"
	.sectionflags	@"SHF_NOTE_NV_CUINFO"
        /*0018*/ 	.short	0x0002
        /*001a*/ 	.short	0x0064
        /*001c*/ 	.short	0x0082
	.zero		2


//--------------------- .nv.info                  --------------------------
	.section	.nv.info,"",@"SHT_CUDA_INFO"
	.align	4


	//----- nvinfo : EIATTR_REGCOUNT
	.align		4
        /*0000*/ 	.byte	0x04, 0x2f
        /*0002*/ 	.short	(.L_1 - .L_0)
	.align		4
.L_0:
        /*0004*/ 	.word	index@(_Z12originalLoopPKfS0_Pfi)
        /*0008*/ 	.word	0x00000014


	//----- nvinfo : EIATTR_FRAME_SIZE
	.align		4
.L_1:
        /*000c*/ 	.byte	0x04, 0x11
        /*000e*/ 	.short	(.L_3 - .L_2)
	.align		4
.L_2:
        /*0010*/ 	.word	index@(_Z12originalLoopPKfS0_Pfi)
        /*0014*/ 	.word	0x00000000


	//----- nvinfo : EIATTR_REGCOUNT
	.align		4
.L_3:
        /*0018*/ 	.byte	0x04, 0x2f
        /*001a*/ 	.short	(.L_5 - .L_4)
	.align		4
.L_4:
        /*001c*/ 	.word	index@(_Z12unrolledLoopPKfS0_Pfi)
        /*0020*/ 	.word	0x00000014


	//----- nvinfo : EIATTR_FRAME_SIZE
	.align		4
.L_5:
        /*0024*/ 	.byte	0x04, 0x11
        /*0026*/ 	.short	(.L_7 - .L_6)
	.align		4
.L_6:
        /*0028*/ 	.word	index@(_Z12unrolledLoopPKfS0_Pfi)
        /*002c*/ 	.word	0x00000000


	//----- nvinfo : EIATTR_REGCOUNT
	.align		4
.L_7:
        /*0030*/ 	.byte	0x04, 0x2f
        /*0032*/ 	.short	(.L_9 - .L_8)
	.align		4
.L_8:
        /*0034*/ 	.word	index@(_Z20multipleAccumulatorsPKfS0_Pfi)
        /*0038*/ 	.word	0x0000001f


	//----- nvinfo : EIATTR_FRAME_SIZE
	.align		4
.L_9:
        /*003c*/ 	.byte	0x04, 0x11
        /*003e*/ 	.short	(.L_11 - .L_10)
	.align		4
.L_10:
        /*0040*/ 	.word	index@(_Z20multipleAccumulatorsPKfS0_Pfi)
        /*0044*/ 	.word	0x00000000


	//----- nvinfo : EIATTR_REGCOUNT
	.align		4
.L_11:
        /*0048*/ 	.byte	0x04, 0x2f
        /*004a*/ 	.short	(.L_13 - .L_12)
	.align		4
.L_12:
        /*004c*/ 	.word	index@(_Z14pragmaUnrolledPKfS0_Pfi)
        /*0050*/ 	.word	0x00000014


	//----- nvinfo : EIATTR_FRAME_SIZE
	.align		4
.L_13:
        /*0054*/ 	.byte	0x04, 0x11
        /*0056*/ 	.short	(.L_15 - .L_14)
	.align		4
.L_14:
        /*0058*/ 	.word	index@(_Z14pragmaUnrolledPKfS0_Pfi)
        /*005c*/ 	.word	0x00000000


	//----- nvinfo : EIATTR_REGCOUNT
	.align		4
.L_15:
        /*0060*/ 	.byte	0x04, 0x2f
        /*0062*/ 	.short	(.L_17 - .L_16)
	.align		4
.L_16:
        /*0064*/ 	.word	index@(_Z29stream_ordered_memory_examplev)
        /*0068*/ 	.word	0x00000004


	//----- nvinfo : EIATTR_FRAME_SIZE
	.align		4
.L_17:
        /*006c*/ 	.byte	0x04, 0x11
        /*006e*/ 	.short	(.L_19 - .L_18)
	.align		4
.L_18:
        /*0070*/ 	.word	index@(_Z29stream_ordered_memory_examplev)
        /*0074*/ 	.word	0x00000000


	//----- nvinfo : EIATTR_REGCOUNT
	.align		4
.L_19:
        /*0078*/ 	.byte	0x04, 0x2f
        /*007a*/ 	.short	(.L_21 - .L_20)
	.align		4
.L_20:
        /*007c*/ 	.word	index@(_Z11tma_examplev)
        /*0080*/ 	.word	0x00000004


	//----- nvinfo : EIATTR_FRAME_SIZE
	.align		4
.L_21:
        /*0084*/ 	.byte	0x04, 0x11
        /*0086*/ 	.short	(.L_23 - .L_22)
	.align		4
.L_22:
        /*0088*/ 	.word	index@(_Z11tma_examplev)
        /*008c*/ 	.word	0x00000000


	//----- nvinfo : EIATTR_MIN_STACK_SIZE
	.align		4
.L_23:
        /*0090*/ 	.byte	0x04, 0x12
        /*0092*/ 	.short	(.L_25 - .L_24)
	.align		4
.L_24:
        /*0094*/ 	.word	index@(_Z11tma_examplev)
        /*0098*/ 	.word	0x00000000


	//----- nvinfo : EIATTR_MIN_STACK_SIZE
	.align		4
.L_25:
        /*009c*/ 	.byte	0x04, 0x12
        /*009e*/ 	.short	(.L_27 - .L_26)
	.align		4
.L_26:
        /*00a0*/ 	.word	index@(_Z29stream_ordered_memory_examplev)
        /*00a4*/ 	.word	0x00000000


	//----- nvinfo : EIATTR_MIN_STACK_SIZE
	.align		4
.L_27:
        /*00a8*/ 	.byte	0x04, 0x12
        /*00aa*/ 	.short	(.L_29 - .L_28)
	.align		4
.L_28:
        /*00ac*/ 	.word	index@(_Z14pragmaUnrolledPKfS0_Pfi)
        /*00b0*/ 	.word	0x00000000


	//----- nvinfo : EIATTR_MIN_STACK_SIZE
	.align		4
.L_29:
        /*00b4*/ 	.byte	0x04, 0x12
        /*00b6*/ 	.short	(.L_31 - .L_30)
	.align		4
.L_30:
        /*00b8*/ 	.word	index@(_Z20multipleAccumulatorsPKfS0_Pfi)
        /*00bc*/ 	.word	0x00000000


	//----- nvinfo : EIATTR_MIN_STACK_SIZE
	.align		4
.L_31:
        /*00c0*/ 	.byte	0x04, 0x12
        /*00c2*/ 	.short	(.L_33 - .L_32)
	.align		4
.L_32:
        /*00c4*/ 	.word	index@(_Z12unrolledLoopPKfS0_Pfi)
        /*00c8*/ 	.word	0x00000000


	//----- nvinfo : EIATTR_MIN_STACK_SIZE
	.align		4
.L_33:
        /*00cc*/ 	.byte	0x04, 0x12
        /*00ce*/ 	.short	(.L_35 - .L_34)
	.align		4
.L_34:
        /*00d0*/ 	.word	index@(_Z12originalLoopPKfS0_Pfi)
        /*00d4*/ 	.word	0x00000000
.L_35:


//--------------------- .nv.compat                --------------------------
	.section	.nv.compat,"",@"SHT_CUDA_COMPAT_INFO"
	.align	4
        /*0000*/ 	.byte	0x02, 0x09, 0x00, 0x00, 0x02, 0x02, 0x01, 0x00, 0x02, 0x05, 0x05, 0x00, 0x03, 0x07, 0x01, 0x01
        /*0010*/ 	.byte	0x02, 0x03, 0x00, 0x00, 0x02, 0x06, 0x01, 0x00, 0x04, 0x0b, 0x08, 0x00, 0x09, 0x00, 0x00, 0x00
        /*0020*/ 	.byte	0x00, 0x00, 0x00, 0x00


//--------------------- .nv.info._Z11tma_examplev --------------------------
	.section	.nv.info._Z11tma_examplev,"",@"SHT_CUDA_INFO"
	.sectionflags	@""
	.align	4


	//----- nvinfo : EIATTR_CUDA_API_VERSION
	.align		4
        /*0000*/ 	.byte	0x04, 0x37
        /*0002*/ 	.short	(.L_37 - .L_36)
.L_36:
        /*0004*/ 	.word	0x00000082


	//----- nvinfo : EIATTR_SPARSE_MMA_MASK
	.align		4
.L_37:
        /*0008*/ 	.byte	0x03, 0x50
        /*000a*/ 	.short	0x0000


	//----- nvinfo : EIATTR_MAXREG_COUNT
	.align		4
        /*000c*/ 	.byte	0x03, 0x1b
        /*000e*/ 	.short	0x00ff


	//----- nvinfo : EIATTR_MERCURY_ISA_VERSION
	.align		4
        /*0010*/ 	.byte	0x03, 0x5f
        /*0012*/ 	.short	0x0101


	//----- nvinfo : EIATTR_VRC_CTA_INIT_COUNT
	.align		4
        /*0014*/ 	.byte	0x02, 0x4a
	.zero		1
	.zero		1


	//----- nvinfo : EIATTR_EXIT_INSTR_OFFSETS
	.align		4
        /*0018*/ 	.byte	0x04, 0x1c
        /*001a*/ 	.short	(.L_39 - .L_38)


	//   ....[0]....
.L_38:
        /*001c*/ 	.word	0x00000010


	//----- nvinfo : EIATTR_SW_WAR
	.align		4
.L_39:
        /*0020*/ 	.byte	0x04, 0x36
        /*0022*/ 	.short	(.L_41 - .L_40)
.L_40:
        /*0024*/ 	.word	0x00000008
.L_41:


//--------------------- .nv.info._Z29stream_ordered_memory_examplev --------------------------
	.section	.nv.info._Z29stream_ordered_memory_examplev,"",@"SHT_CUDA_INFO"
	.sectionflags	@""
	.align	4


	//----- nvinfo : EIATTR_CUDA_API_VERSION
	.align		4
        /*0000*/ 	.byte	0x04, 0x37
        /*0002*/ 	.short	(.L_43 - .L_42)
.L_42:
        /*0004*/ 	.word	0x00000082


	//----- nvinfo : EIATTR_SPARSE_MMA_MASK
	.align		4
.L_43:
        /*0008*/ 	.byte	0x03, 0x50
        /*000a*/ 	.short	0x0000


	//----- nvinfo : EIATTR_MAXREG_COUNT
	.align		4
        /*000c*/ 	.byte	0x03, 0x1b
        /*000e*/ 	.short	0x00ff


	//----- nvinfo : EIATTR_MERCURY_ISA_VERSION
	.align		4
        /*0010*/ 	.byte	0x03, 0x5f
        /*0012*/ 	.short	0x0101


	//----- nvinfo : EIATTR_VRC_CTA_INIT_COUNT
	.align		4
        /*0014*/ 	.byte	0x02, 0x4a
	.zero		1
	.zero		1


	//----- nvinfo : EIATTR_EXIT_INSTR_OFFSETS
	.align		4
        /*0018*/ 	.byte	0x04, 0x1c
        /*001a*/ 	.short	(.L_45 - .L_44)


	//   ....[0]....
.L_44:
        /*001c*/ 	.word	0x00000010


	//----- nvinfo : EIATTR_SW_WAR
	.align		4
.L_45:
        /*0020*/ 	.byte	0x04, 0x36
        /*0022*/ 	.short	(.L_47 - .L_46)
.L_46:
        /*0024*/ 	.word	0x00000008
.L_47:


//--------------------- .nv.info._Z14pragmaUnrolledPKfS0_Pfi --------------------------
	.section	.nv.info._Z14pragmaUnrolledPKfS0_Pfi,"",@"SHT_CUDA_INFO"
	.sectionflags	@""
	.align	4


	//----- nvinfo : EIATTR_CUDA_API_VERSION
	.align		4
        /*0000*/ 	.byte	0x04, 0x37
        /*0002*/ 	.short	(.L_49 - .L_48)
.L_48:
        /*0004*/ 	.word	0x00000082


	//----- nvinfo : EIATTR_KPARAM_INFO
	.align		4
.L_49:
        /*0008*/ 	.byte	0x04, 0x17
        /*000a*/ 	.short	(.L_51 - .L_50)
.L_50:
        /*000c*/ 	.word	0x00000000
        /*0010*/ 	.short	0x0003
        /*0012*/ 	.short	0x0018
        /*0014*/ 	.byte	0x00, 0xf0, 0x11, 0x00


	//----- nvinfo : EIATTR_KPARAM_INFO
	.align		4
.L_51:
        /*0018*/ 	.byte	0x04, 0x17
        /*001a*/ 	.short	(.L_53 - .L_52)
.L_52:
        /*001c*/ 	.word	0x00000000
        /*0020*/ 	.short	0x0002
        /*0022*/ 	.short	0x0010
        /*0024*/ 	.byte	0x00, 0xf5, 0x21, 0x00


	//----- nvinfo : EIATTR_KPARAM_INFO
	.align		4
.L_53:
        /*0028*/ 	.byte	0x04, 0x17
        /*002a*/ 	.short	(.L_55 - .L_54)
.L_54:
        /*002c*/ 	.word	0x00000000
        /*0030*/ 	.short	0x0001
        /*0032*/ 	.short	0x0008
        /*0034*/ 	.byte	0x00, 0xf5, 0x21, 0x00


	//----- nvinfo : EIATTR_KPARAM_INFO
	.align		4
.L_55:
        /*0038*/ 	.byte	0x04, 0x17
        /*003a*/ 	.short	(.L_57 - .L_56)
.L_56:
        /*003c*/ 	.word	0x00000000
        /*0040*/ 	.short	0x0000
        /*0042*/ 	.short	0x0000
        /*0044*/ 	.byte	0x00, 0xf5, 0x21, 0x00


	//----- nvinfo : EIATTR_SPARSE_MMA_MASK
	.align		4
.L_57:
        /*0048*/ 	.byte	0x03, 0x50
        /*004a*/ 	.short	0x0000


	//----- nvinfo : EIATTR_MAXREG_COUNT
	.align		4
        /*004c*/ 	.byte	0x03, 0x1b
        /*004e*/ 	.short	0x00ff


	//----- nvinfo : EIATTR_MERCURY_ISA_VERSION
	.align		4
        /*0050*/ 	.byte	0x03, 0x5f
        /*0052*/ 	.short	0x0101


	//----- nvinfo : EIATTR_VRC_CTA_INIT_COUNT
	.align		4
        /*0054*/ 	.byte	0x02, 0x4a
	.zero		1
	.zero		1


	//----- nvinfo : EIATTR_EXIT_INSTR_OFFSETS
	.align		4
        /*0058*/ 	.byte	0x04, 0x1c
        /*005a*/ 	.short	(.L_59 - .L_58)


	//   ....[0]....
.L_58:
        /*005c*/ 	.word	0x00000070


	//   ....[1]....
        /*0060*/ 	.word	0x000001c0


	//----- nvinfo : EIATTR_CBANK_PARAM_SIZE
	.align		4
.L_59:
        /*0064*/ 	.byte	0x03, 0x19
        /*0066*/ 	.short	0x001c


	//----- nvinfo : EIATTR_PARAM_CBANK
	.align		4
        /*0068*/ 	.byte	0x04, 0x0a
        /*006a*/ 	.short	(.L_61 - .L_60)
	.align		4
.L_60:
        /*006c*/ 	.word	index@(.nv.constant0._Z14pragmaUnrolledPKfS0_Pfi)
        /*0070*/ 	.short	0x0380
        /*0072*/ 	.short	0x001c


	//----- nvinfo : EIATTR_SW_WAR
	.align		4
.L_61:
        /*0074*/ 	.byte	0x04, 0x36
        /*0076*/ 	.short	(.L_63 - .L_62)
.L_62:
        /*0078*/ 	.word	0x00000008
.L_63:


//--------------------- .nv.info._Z20multipleAccumulatorsPKfS0_Pfi --------------------------
	.section	.nv.info._Z20multipleAccumulatorsPKfS0_Pfi,"",@"SHT_CUDA_INFO"
	.sectionflags	@""
	.align	4


	//----- nvinfo : EIATTR_CUDA_API_VERSION
	.align		4
        /*0000*/ 	.byte	0x04, 0x37
        /*0002*/ 	.short	(.L_65 - .L_64)
.L_64:
        /*0004*/ 	.word	0x00000082


	//----- nvinfo : EIATTR_KPARAM_INFO
	.align		4
.L_65:
        /*0008*/ 	.byte	0x04, 0x17
        /*000a*/ 	.short	(.L_67 - .L_66)
.L_66:
        /*000c*/ 	.word	0x00000000
        /*0010*/ 	.short	0x0003
        /*0012*/ 	.short	0x0018
        /*0014*/ 	.byte	0x00, 0xf0, 0x11, 0x00


	//----- nvinfo : EIATTR_KPARAM_INFO
	.align		4
.L_67:
        /*0018*/ 	.byte	0x04, 0x17
        /*001a*/ 	.short	(.L_69 - .L_68)
.L_68:
        /*001c*/ 	.word	0x00000000
        /*0020*/ 	.short	0x0002
        /*0022*/ 	.short	0x0010
        /*0024*/ 	.byte	0x00, 0xf5, 0x21, 0x00


	//----- nvinfo : EIATTR_KPARAM_INFO
	.align		4
.L_69:
        /*0028*/ 	.byte	0x04, 0x17
        /*002a*/ 	.short	(.L_71 - .L_70)
.L_70:
        /*002c*/ 	.word	0x00000000
        /*0030*/ 	.short	0x0001
        /*0032*/ 	.short	0x0008
        /*0034*/ 	.byte	0x00, 0xf5, 0x21, 0x00


	//----- nvinfo : EIATTR_KPARAM_INFO
	.align		4
.L_71:
        /*0038*/ 	.byte	0x04, 0x17
        /*003a*/ 	.short	(.L_73 - .L_72)
.L_72:
        /*003c*/ 	.word	0x00000000
        /*0040*/ 	.short	0x0000
        /*0042*/ 	.short	0x0000
        /*0044*/ 	.byte	0x00, 0xf5, 0x21, 0x00


	//----- nvinfo : EIATTR_SPARSE_MMA_MASK
	.align		4
.L_73:
        /*0048*/ 	.byte	0x03, 0x50
        /*004a*/ 	.short	0x0000


	//----- nvinfo : EIATTR_MAXREG_COUNT
	.align		4
        /*004c*/ 	.byte	0x03, 0x1b
        /*004e*/ 	.short	0x00ff


	//----- nvinfo : EIATTR_MERCURY_ISA_VERSION
	.align		4
        /*0050*/ 	.byte	0x03, 0x5f
        /*0052*/ 	.short	0x0101


	//----- nvinfo : EIATTR_VRC_CTA_INIT_COUNT
	.align		4
        /*0054*/ 	.byte	0x02, 0x4a
	.zero		1
	.zero		1


	//----- nvinfo : EIATTR_EXIT_INSTR_OFFSETS
	.align		4
        /*0058*/ 	.byte	0x04, 0x1c
        /*005a*/ 	.short	(.L_75 - .L_74)


	//   ....[0]....
.L_74:
        /*005c*/ 	.word	0x00000070


	//   ....[1]....
        /*0060*/ 	.word	0x00000370


	//----- nvinfo : EIATTR_CBANK_PARAM_SIZE
	.align		4
.L_75:
        /*0064*/ 	.byte	0x03, 0x19
        /*0066*/ 	.short	0x001c


	//----- nvinfo : EIATTR_PARAM_CBANK
	.align		4
        /*0068*/ 	.byte	0x04, 0x0a
        /*006a*/ 	.short	(.L_77 - .L_76)
	.align		4
.L_76:
        /*006c*/ 	.word	index@(.nv.constant0._Z20multipleAccumulatorsPKfS0_Pfi)
        /*0070*/ 	.short	0x0380
        /*0072*/ 	.short	0x001c


	//----- nvinfo : EIATTR_SW_WAR
	.align		4
.L_77:
        /*0074*/ 	.byte	0x04, 0x36
        /*0076*/ 	.short	(.L_79 - .L_78)
.L_78:
        /*0078*/ 	.word	0x00000008
.L_79:


//--------------------- .nv.info._Z12unrolledLoopPKfS0_Pfi --------------------------
	.section	.nv.info._Z12unrolledLoopPKfS0_Pfi,"",@"SHT_CUDA_INFO"
	.sectionflags	@""
	.align	4


	//----- nvinfo : EIATTR_CUDA_API_VERSION
	.align		4
        /*0000*/ 	.byte	0x04, 0x37
        /*0002*/ 	.short	(.L_81 - .L_80)
.L_80:
        /*0004*/ 	.word	0x00000082


	//----- nvinfo : EIATTR_KPARAM_INFO
	.align		4
.L_81:
        /*0008*/ 	.byte	0x04, 0x17
        /*000a*/ 	.short	(.L_83 - .L_82)
.L_82:
        /*000c*/ 	.word	0x00000000
        /*0010*/ 	.short	0x0003
        /*0012*/ 	.short	0x0018
        /*0014*/ 	.byte	0x00, 0xf0, 0x11, 0x00


	//----- nvinfo : EIATTR_KPARAM_INFO
	.align		4
.L_83:
        /*0018*/ 	.byte	0x04, 0x17
        /*001a*/ 	.short	(.L_85 - .L_84)
.L_84:
        /*001c*/ 	.word	0x00000000
        /*0020*/ 	.short	0x0002
        /*0022*/ 	.short	0x0010
        /*0024*/ 	.byte	0x00, 0xf5, 0x21, 0x00


	//----- nvinfo : EIATTR_KPARAM_INFO
	.align		4
.L_85:
        /*0028*/ 	.byte	0x04, 0x17
        /*002a*/ 	.short	(.L_87 - .L_86)
.L_86:
        /*002c*/ 	.word	0x00000000
        /*0030*/ 	.short	0x0001
        /*0032*/ 	.short	0x0008
        /*0034*/ 	.byte	0x00, 0xf5, 0x21, 0x00


	//----- nvinfo : EIATTR_KPARAM_INFO
	.align		4
.L_87:
        /*0038*/ 	.byte	0x04, 0x17
        /*003a*/ 	.short	(.L_89 - .L_88)
.L_88:
        /*003c*/ 	.word	0x00000000
        /*0040*/ 	.short	0x0000
        /*0042*/ 	.short	0x0000
        /*0044*/ 	.byte	0x00, 0xf5, 0x21, 0x00


	//----- nvinfo : EIATTR_SPARSE_MMA_MASK
	.align		4
.L_89:
        /*0048*/ 	.byte	0x03, 0x50
        /*004a*/ 	.short	0x0000


	//----- nvinfo : EIATTR_MAXREG_COUNT
	.align		4
        /*004c*/ 	.byte	0x03, 0x1b
        /*004e*/ 	.short	0x00ff


	//----- nvinfo : EIATTR_MERCURY_ISA_VERSION
	.align		4
        /*0050*/ 	.byte	0x03, 0x5f
        /*0052*/ 	.short	0x0101


	//----- nvinfo : EIATTR_VRC_CTA_INIT_COUNT
	.align		4
        /*0054*/ 	.byte	0x02, 0x4a
	.zero		1
	.zero		1


	//----- nvinfo : EIATTR_EXIT_INSTR_OFFSETS
	.align		4
        /*0058*/ 	.byte	0x04, 0x1c
        /*005a*/ 	.short	(.L_91 - .L_90)


	//   ....[0]....
.L_90:
        /*005c*/ 	.word	0x00000070


	//   ....[1]....
        /*0060*/ 	.word	0x000001c0


	//----- nvinfo : EIATTR_CBANK_PARAM_SIZE
	.align		4
.L_91:
        /*0064*/ 	.byte	0x03, 0x19
        /*0066*/ 	.short	0x001c


	//----- nvinfo : EIATTR_PARAM_CBANK
	.align		4
        /*0068*/ 	.byte	0x04, 0x0a
        /*006a*/ 	.short	(.L_93 - .L_92)
	.align		4
.L_92:
        /*006c*/ 	.word	index@(.nv.constant0._Z12unrolledLoopPKfS0_Pfi)
        /*0070*/ 	.short	0x0380
        /*0072*/ 	.short	0x001c


	//----- nvinfo : EIATTR_SW_WAR
	.align		4
.L_93:
        /*0074*/ 	.byte	0x04, 0x36
        /*0076*/ 	.short	(.L_95 - .L_94)
.L_94:
        /*0078*/ 	.word	0x00000008
.L_95:


//--------------------- .nv.info._Z12originalLoopPKfS0_Pfi --------------------------
	.section	.nv.info._Z12originalLoopPKfS0_Pfi,"",@"SHT_CUDA_INFO"
	.sectionflags	@""
	.align	4


	//----- nvinfo : EIATTR_CUDA_API_VERSION
	.align		4
        /*0000*/ 	.byte	0x04, 0x37
        /*0002*/ 	.short	(.L_97 - .L_96)
.L_96:
        /*0004*/ 	.word	0x00000082


	//----- nvinfo : EIATTR_KPARAM_INFO
	.align		4
.L_97:
        /*0008*/ 	.byte	0x04, 0x17
        /*000a*/ 	.short	(.L_99 - .L_98)
.L_98:
        /*000c*/ 	.word	0x00000000
        /*0010*/ 	.short	0x0003
        /*0012*/ 	.short	0x0018
        /*0014*/ 	.byte	0x00, 0xf0, 0x11, 0x00


	//----- nvinfo : EIATTR_KPARAM_INFO
	.align		4
.L_99:
        /*0018*/ 	.byte	0x04, 0x17
        /*001a*/ 	.short	(.L_101 - .L_100)
.L_100:
        /*001c*/ 	.word	0x00000000
        /*0020*/ 	.short	0x0002
        /*0022*/ 	.short	0x0010
        /*0024*/ 	.byte	0x00, 0xf5, 0x21, 0x00


	//----- nvinfo : EIATTR_KPARAM_INFO
	.align		4
.L_101:
        /*0028*/ 	.byte	0x04, 0x17
        /*002a*/ 	.short	(.L_103 - .L_102)
.L_102:
        /*002c*/ 	.word	0x00000000
        /*0030*/ 	.short	0x0001
        /*0032*/ 	.short	0x0008
        /*0034*/ 	.byte	0x00, 0xf5, 0x21, 0x00


	//----- nvinfo : EIATTR_KPARAM_INFO
	.align		4
.L_103:
        /*0038*/ 	.byte	0x04, 0x17
        /*003a*/ 	.short	(.L_105 - .L_104)
.L_104:
        /*003c*/ 	.word	0x00000000
        /*0040*/ 	.short	0x0000
        /*0042*/ 	.short	0x0000
        /*0044*/ 	.byte	0x00, 0xf5, 0x21, 0x00


	//----- nvinfo : EIATTR_SPARSE_MMA_MASK
	.align		4
.L_105:
        /*0048*/ 	.byte	0x03, 0x50
        /*004a*/ 	.short	0x0000


	//----- nvinfo : EIATTR_MAXREG_COUNT
	.align		4
        /*004c*/ 	.byte	0x03, 0x1b
        /*004e*/ 	.short	0x00ff


	//----- nvinfo : EIATTR_MERCURY_ISA_VERSION
	.align		4
        /*0050*/ 	.byte	0x03, 0x5f
        /*0052*/ 	.short	0x0101


	//----- nvinfo : EIATTR_VRC_CTA_INIT_COUNT
	.align		4
        /*0054*/ 	.byte	0x02, 0x4a
	.zero		1
	.zero		1


	//----- nvinfo : EIATTR_EXIT_INSTR_OFFSETS
	.align		4
        /*0058*/ 	.byte	0x04, 0x1c
        /*005a*/ 	.short	(.L_107 - .L_106)


	//   ....[0]....
.L_106:
        /*005c*/ 	.word	0x00000070


	//   ....[1]....
        /*0060*/ 	.word	0x000001c0


	//----- nvinfo : EIATTR_CBANK_PARAM_SIZE
	.align		4
.L_107:
        /*0064*/ 	.byte	0x03, 0x19
        /*0066*/ 	.short	0x001c


	//----- nvinfo : EIATTR_PARAM_CBANK
	.align		4
        /*0068*/ 	.byte	0x04, 0x0a
        /*006a*/ 	.short	(.L_109 - .L_108)
	.align		4
.L_108:
        /*006c*/ 	.word	index@(.nv.constant0._Z12originalLoopPKfS0_Pfi)
        /*0070*/ 	.short	0x0380
        /*0072*/ 	.short	0x001c


	//----- nvinfo : EIATTR_SW_WAR
	.align		4
.L_109:
        /*0074*/ 	.byte	0x04, 0x36
        /*0076*/ 	.short	(.L_111 - .L_110)
.L_110:
        /*0078*/ 	.word	0x00000008
.L_111:


//--------------------- .nv.callgraph             --------------------------
	.section	.nv.callgraph,"",@"SHT_CUDA_CALLGRAPH"
	.align	4
	.sectionentsize	8
	.align		4
        /*0000*/ 	.word	0x00000000
	.align		4
        /*0004*/ 	.word	0xffffffff
	.align		4
        /*0008*/ 	.word	0x00000000
	.align		4
        /*000c*/ 	.word	0xfffffffe
	.align		4
        /*0010*/ 	.word	0x00000000
	.align		4
        /*0014*/ 	.word	0xfffffffd
	.align		4
        /*0018*/ 	.word	0x00000000
	.align		4
        /*001c*/ 	.word	0xfffffffc


//--------------------- .text._Z11tma_examplev    --------------------------
	.section	.text._Z11tma_examplev,"ax",@progbits
	.align	128
        .global         _Z11tma_examplev
        .type           _Z11tma_examplev,@function
        .size           _Z11tma_examplev,(.L_x_6 - _Z11tma_examplev)
        .other          _Z11tma_examplev,@"STO_CUDA_ENTRY STV_DEFAULT"
_Z11tma_examplev:
.text._Z11tma_examplev:
[----:B------:R-:W-:Y:S01]  /*0000*/  LDC R1, c[0x0][0x37c] ;  /* 0x0000df00ff017b82 */ /* 0x000fe20000000800 */
[----:B------:R-:W-:Y:S05]  /*0010*/  EXIT ;  /* 0x000000000000794d */ /* 0x000fea0003800000 */
.L_x_0:
[----:B------:R-:W-:-:S00]  /*0020*/  BRA `(.L_x_0) ;  /* 0xfffffffc00fc7947 */ /* 0x000fc0000383ffff */
[----:B------:R-:W-:-:S00]  /*0030*/  NOP ;  /* 0x0000000000007918 */ /* 0x000fc00000000000 */
        /* <DEDUP_REMOVED lines=12> */
.L_x_6:


//--------------------- .text._Z29stream_ordered_memory_examplev --------------------------
	.section	.text._Z29stream_ordered_memory_examplev,"ax",@progbits
	.align	128
        .global         _Z29stream_ordered_memory_examplev
        .type           _Z29stream_ordered_memory_examplev,@function
        .size           _Z29stream_ordered_memory_examplev,(.L_x_7 - _Z29stream_ordered_memory_examplev)
        .other          _Z29stream_ordered_memory_examplev,@"STO_CUDA_ENTRY STV_DEFAULT"
_Z29stream_ordered_memory_examplev:
.text._Z29stream_ordered_memory_examplev:
[----:B------:R-:W-:Y:S01]  /*0000*/  LDC R1, c[0x0][0x37c] ;  /* 0x0000df00ff017b82 */ /* 0x000fe20000000800 */
[----:B------:R-:W-:Y:S05]  /*0010*/  EXIT ;  /* 0x000000000000794d */ /* 0x000fea0003800000 */
.L_x_1:
        /* <DEDUP_REMOVED lines=14> */
.L_x_7:


//--------------------- .text._Z14pragmaUnrolledPKfS0_Pfi --------------------------
	.section	.text._Z14pragmaUnrolledPKfS0_Pfi,"ax",@progbits
	.align	128
        .global         _Z14pragmaUnrolledPKfS0_Pfi
        .type           _Z14pragmaUnrolledPKfS0_Pfi,@function
        .size           _Z14pragmaUnrolledPKfS0_Pfi,(.L_x_8 - _Z14pragmaUnrolledPKfS0_Pfi)
        .other          _Z14pragmaUnrolledPKfS0_Pfi,@"STO_CUDA_ENTRY STV_DEFAULT"
_Z14pragmaUnrolledPKfS0_Pfi:
.text._Z14pragmaUnrolledPKfS0_Pfi:
[----:B------:R-:W-:Y:S01]  /*0000*/  LDC R1, c[0x0][0x37c] ;  /* 0x0000df00ff017b82 */ /* 0x000fe20000000800 */
[----:B------:R-:W0:Y:S07]  /*0010*/  S2R R0, SR_TID.X ;  /* 0x0000000000007919 */ /* 0x000e2e0000002100 */
[----:B------:R-:W0:Y:S01]  /*0020*/  S2UR UR4, SR_CTAID.X ;  /* 0x00000000000479c3 */ /* 0x000e220000002500 */
[----:B------:R-:W1:Y:S07]  /*0030*/  LDCU UR5, c[0x0][0x398] ;  /* 0x00007300ff0577ac */ /* 0x000e6e0008000800 */
[----:B------:R-:W0:Y:S02]  /*0040*/  LDC R9, c[0x0][0x360] ;  /* 0x0000d800ff097b82 */ /* 0x000e240000000800 */
[----:B0-----:R-:W-:-:S05]  /*0050*/  IMAD R9, R9, UR4, R0 ;  /* 0x0000000409097c24 */ /* 0x001fca000f8e0200 */
[----:B-1----:R-:W-:-:S13]  /*0060*/  ISETP.GE.AND P0, PT, R9, UR5, PT ;  /* 0x0000000509007c0c */ /* 0x002fda000bf06270 */
[----:B------:R-:W-:Y:S05]  /*0070*/  @P0 EXIT ;  /* 0x000000000000094d */ /* 0x000fea0003800000 */
[----:B------:R-:W0:Y:S01]  /*0080*/  LDC.64 R2, c[0x0][0x380] ;  /* 0x0000e000ff027b82 */ /* 0x000e220000000a00 */
[----:B------:R-:W1:Y:S01]  /*0090*/  LDCU.64 UR4, c[0x0][0x358] ;  /* 0x00006b00ff0477ac */ /* 0x000e620008000a00 */
[----:B------:R-:W-:-:S06]  /*00a0*/  SHF.L.U32 R7, R9, 0x2, RZ ;  /* 0x0000000209077819 */ /* 0x000fcc00000006ff */
[----:B------:R-:W2:Y:S01]  /*00b0*/  LDC.64 R4, c[0x0][0x388] ;  /* 0x0000e200ff047b82 */ /* 0x000ea20000000a00 */
[----:B0-----:R-:W-:-:S07]  /*00c0*/  IMAD.WIDE R2, R7, 0x4, R2 ;  /* 0x0000000407027825 */ /* 0x001fce00078e0202 */
[----:B------:R-:W0:Y:S01]  /*00d0*/  LDC.64 R6, c[0x0][0x390] ;  /* 0x0000e400ff067b82 */ /* 0x000e220000000a00 */
[----:B-1----:R-:W3:Y:S04]  /*00e0*/  LDG.E R0, desc[UR4][R2.64] ;  /* 0x0000000402007981 */ /* 0x002ee8000c1e1900 */
[----:B--2---:R-:W3:Y:S04]  /*00f0*/  LDG.E R11, desc[UR4][R4.64] ;  /* 0x00000004040b7981 */ /* 0x004ee8000c1e1900 */
[----:B------:R-:W2:Y:S04]  /*0100*/  LDG.E R8, desc[UR4][R4.64+0x4] ;  /* 0x0000040404087981 */ /* 0x000ea8000c1e1900 */
[----:B------:R-:W2:Y:S04]  /*0110*/  LDG.E R13, desc[UR4][R2.64+0x4] ;  /* 0x00000404020d7981 */ /* 0x000ea8000c1e1900 */
[----:B------:R-:W4:Y:S04]  /*0120*/  LDG.E R10, desc[UR4][R4.64+0x8] ;  /* 0x00000804040a7981 */ /* 0x000f28000c1e1900 */
[----:B------:R-:W4:Y:S04]  /*0130*/  LDG.E R15, desc[UR4][R2.64+0x8] ;  /* 0x00000804020f7981 */ /* 0x000f28000c1e1900 */
[----:B------:R-:W5:Y:S04]  /*0140*/  LDG.E R17, desc[UR4][R2.64+0xc] ;  /* 0x00000c0402117981 */ /* 0x000f68000c1e1900 */
[----:B------:R-:W5:Y:S01]  /*0150*/  LDG.E R12, desc[UR4][R4.64+0xc] ;  /* 0x00000c04040c7981 */ /* 0x000f62000c1e1900 */
[----:B0-----:R-:W-:-:S04]  /*0160*/  IMAD.WIDE R6, R9, 0x4, R6 ;  /* 0x0000000409067825 */ /* 0x001fc800078e0206 */
[----:B---3--:R-:W-:-:S04]  /*0170*/  FFMA R0, R0, R11, RZ ;  /* 0x0000000b00007223 */ /* 0x008fc800000000ff */
[----:B--2---:R-:W-:-:S04]  /*0180*/  FFMA R0, R13, R8, R0 ;  /* 0x000000080d007223 */ /* 0x004fc80000000000 */
[----:B----4-:R-:W-:-:S04]  /*0190*/  FFMA R0, R15, R10, R0 ;  /* 0x0000000a0f007223 */ /* 0x010fc80000000000 */
[----:B-----5:R-:W-:-:S05]  /*01a0*/  FFMA R17, R17, R12, R0 ;  /* 0x0000000c11117223 */ /* 0x020fca0000000000 */
[----:B------:R-:W-:Y:S01]  /*01b0*/  STG.E desc[UR4][R6.64], R17 ;  /* 0x0000001106007986 */ /* 0x000fe2000c101904 */
[----:B------:R-:W-:Y:S05]  /*01c0*/  EXIT ;  /* 0x000000000000794d */ /* 0x000fea0003800000 */
.L_x_2:
        /* <DEDUP_REMOVED lines=11> */
.L_x_8:


//--------------------- .text._Z20multipleAccumulatorsPKfS0_Pfi --------------------------
	.section	.text._Z20multipleAccumulatorsPKfS0_Pfi,"ax",@progbits
	.align	128
        .global         _Z20multipleAccumulatorsPKfS0_Pfi
        .type           _Z20multipleAccumulatorsPKfS0_Pfi,@function
        .size           _Z20multipleAccumulatorsPKfS0_Pfi,(.L_x_9 - _Z20multipleAccumulatorsPKfS0_Pfi)
        .other          _Z20multipleAccumulatorsPKfS0_Pfi,@"STO_CUDA_ENTRY STV_DEFAULT"
_Z20multipleAccumulatorsPKfS0_Pfi:
.text._Z20multipleAccumulatorsPKfS0_Pfi:
        /* <DEDUP_REMOVED lines=8> */
[----:B------:R-:W-:Y:S01]  /*0080*/  SHF.L.U32 R13, R3, 0x3, RZ ;  /* 0x00000003030d7819 */ /* 0x000fe200000006ff */
[----:B------:R-:W-:Y:S01]  /*0090*/  USHF.L.U32 UR4, UR6, 0x3, URZ ;  /* 0x0000000306047899 */ /* 0x000fe200080006ff */
[----:B------:R-:W0:Y:S02]  /*00a0*/  LDC.64 R8, c[0x0][0x380] ;  /* 0x0000e000ff087b82 */ /* 0x000e240000000a00 */
[C---:B------:R-:W-:Y:S02]  /*00b0*/  IADD3 R0, PT, PT, R13.reuse, 0x1, RZ ;  /* 0x000000010d007810 */ /* 0x040fe40007ffe0ff */
[C---:B------:R-:W-:Y:S02]  /*00c0*/  IADD3 R2, PT, PT, R13.reuse, 0x3, RZ ;  /* 0x000000030d027810 */ /* 0x040fe40007ffe0ff */
[----:B------:R-:W-:Y:S02]  /*00d0*/  ISETP.GE.AND P0, PT, R0, UR4, PT ;  /* 0x0000000400007c0c */ /* 0x000fe4000bf06270 */
[----:B------:R-:W-:-:S02]  /*00e0*/  IADD3 R0, PT, PT, R13, 0x5, RZ ;  /* 0x000000050d007810 */ /* 0x000fc40007ffe0ff */
[----:B------:R-:W-:Y:S02]  /*00f0*/  ISETP.GE.AND P1, PT, R2, UR4, PT ;  /* 0x0000000402007c0c */ /* 0x000fe4000bf26270 */
[----:B------:R-:W-:Y:S02]  /*0100*/  ISETP.GE.AND P2, PT, R0, UR4, PT ;  /* 0x0000000400007c0c */ /* 0x000fe4000bf46270 */
[----:B------:R-:W-:-:S04]  /*0110*/  IADD3 R0, PT, PT, R13, 0x7, RZ ;  /* 0x000000070d007810 */ /* 0x000fc80007ffe0ff */
[----:B------:R-:W-:Y:S01]  /*0120*/  ISETP.GE.AND P3, PT, R0, UR4, PT ;  /* 0x0000000400007c0c */ /* 0x000fe2000bf66270 */
[----:B------:R-:W1:Y:S01]  /*0130*/  @!P0 LDC.64 R10, c[0x0][0x388] ;  /* 0x0000e200ff0a8b82 */ /* 0x000e620000000a00 */
[----:B------:R-:W2:Y:S01]  /*0140*/  LDCU.64 UR4, c[0x0][0x358] ;  /* 0x00006b00ff0477ac */ /* 0x000ea20008000a00 */
[----:B0-----:R-:W-:-:S06]  /*0150*/  IMAD.WIDE R8, R13, 0x4, R8 ;  /* 0x000000040d087825 */ /* 0x001fcc00078e0208 */
[----:B------:R-:W0:Y:S08]  /*0160*/  @!P1 LDC.64 R14, c[0x0][0x388] ;  /* 0x0000e200ff0e9b82 */ /* 0x000e300000000a00 */
[----:B------:R-:W3:Y:S01]  /*0170*/  @!P2 LDC.64 R6, c[0x0][0x388] ;  /* 0x0000e200ff06ab82 */ /* 0x000ee20000000a00 */
[----:B--2---:R-:W2:Y:S04]  /*0180*/  @!P0 LDG.E R0, desc[UR4][R8.64] ;  /* 0x0000000408008981 */ /* 0x004ea8000c1e1900 */
[----:B------:R-:W4:Y:S03]  /*0190*/  @!P0 LDG.E R2, desc[UR4][R8.64+0x4] ;  /* 0x0000040408028981 */ /* 0x000f26000c1e1900 */
[----:B------:R-:W5:Y:S01]  /*01a0*/  @!P3 LDC.64 R4, c[0x0][0x388] ;  /* 0x0000e200ff04bb82 */ /* 0x000f620000000a00 */
[----:B-1----:R-:W2:Y:S04]  /*01b0*/  @!P0 LDG.E R13, desc[UR4][R10.64] ;  /* 0x000000040a0d8981 */ /* 0x002ea8000c1e1900 */
[----:B------:R1:W4:Y:S04]  /*01c0*/  @!P0 LDG.E R17, desc[UR4][R10.64+0x4] ;  /* 0x000004040a118981 */ /* 0x000328000c1e1900 */
[----:B0-----:R-:W4:Y:S04]  /*01d0*/  @!P1 LDG.E R18, desc[UR4][R14.64+0x8] ;  /* 0x000008040e129981 */ /* 0x001f28000c1e1900 */
[----:B------:R0:W4:Y:S01]  /*01e0*/  @!P1 LDG.E R20, desc[UR4][R14.64+0xc] ;  /* 0x00000c040e149981 */ /* 0x000122000c1e1900 */
[----:B-1----:R-:W1:Y:S03]  /*01f0*/  LDC.64 R10, c[0x0][0x390] ;  /* 0x0000e400ff0a7b82 */ /* 0x002e660000000a00 */
[----:B------:R-:W4:Y:S04]  /*0200*/  @!P1 LDG.E R19, desc[UR4][R8.64+0x8] ;  /* 0x0000080408139981 */ /* 0x000f28000c1e1900 */
[----:B------:R-:W4:Y:S04]  /*0210*/  @!P1 LDG.E R16, desc[UR4][R8.64+0xc] ;  /* 0x00000c0408109981 */ /* 0x000f28000c1e1900 */
[----:B---3--:R-:W3:Y:S04]  /*0220*/  @!P2 LDG.E R25, desc[UR4][R6.64] ;  /* 0x000000040619a981 */ /* 0x008ee8000c1e1900 */
[----:B------:R-:W3:Y:S04]  /*0230*/  @!P2 LDG.E R26, desc[UR4][R6.64+0x4] ;  /* 0x00000404061aa981 */ /* 0x000ee8000c1e1900 */
[----:B------:R-:W3:Y:S04]  /*0240*/  @!P2 LDG.E R21, desc[UR4][R8.64+0x10] ;  /* 0x000010040815a981 */ /* 0x000ee8000c1e1900 */
[----:B------:R-:W3:Y:S04]  /*0250*/  @!P2 LDG.E R22, desc[UR4][R8.64+0x14] ;  /* 0x000014040816a981 */ /* 0x000ee8000c1e1900 */
[----:B------:R-:W3:Y:S04]  /*0260*/  @!P3 LDG.E R23, desc[UR4][R8.64+0x18] ;  /* 0x000018040817b981 */ /* 0x000ee8000c1e1900 */
[----:B------:R-:W3:Y:S04]  /*0270*/  @!P3 LDG.E R24, desc[UR4][R8.64+0x1c] ;  /* 0x00001c040818b981 */ /* 0x000ee8000c1e1900 */
[----:B-----5:R-:W5:Y:S04]  /*0280*/  @!P3 LDG.E R27, desc[UR4][R4.64+0x8] ;  /* 0x00000804041bb981 */ /* 0x020f68000c1e1900 */
[----:B------:R-:W5:Y:S01]  /*0290*/  @!P3 LDG.E R28, desc[UR4][R4.64+0xc] ;  /* 0x00000c04041cb981 */ /* 0x000f62000c1e1900 */
[----:B------:R-:W-:Y:S01]  /*02a0*/  HFMA2 R12, -RZ, RZ, 0, 0 ;  /* 0x00000000ff0c7431 */ /* 0x000fe200000001ff */
[----:B0-----:R-:W-:Y:S01]  /*02b0*/  MOV R15, RZ ;  /* 0x000000ff000f7202 */ /* 0x001fe20000000f00 */
[----:B-1----:R-:W-:-:S04]  /*02c0*/  IMAD.WIDE R10, R3, 0x4, R10 ;  /* 0x00000004030a7825 */ /* 0x002fc800078e020a */
[----:B--2---:R-:W-:Y:S01]  /*02d0*/  @!P0 FFMA R12, R0, R13, RZ ;  /* 0x0000000d000c8223 */ /* 0x004fe200000000ff */
[----:B----4-:R-:W-:-:S03]  /*02e0*/  @!P0 FFMA R15, R2, R17, RZ ;  /* 0x00000011020f8223 */ /* 0x010fc600000000ff */
[----:B------:R-:W-:Y:S01]  /*02f0*/  @!P1 FFMA R12, R19, R18, R12 ;  /* 0x00000012130c9223 */ /* 0x000fe2000000000c */
[----:B------:R-:W-:-:S03]  /*0300*/  @!P1 FFMA R15, R16, R20, R15 ;  /* 0x00000014100f9223 */ /* 0x000fc6000000000f */
[----:B---3--:R-:W-:Y:S01]  /*0310*/  @!P2 FFMA R12, R25, R21, R12 ;  /* 0x00000015190ca223 */ /* 0x008fe2000000000c */
[----:B------:R-:W-:-:S03]  /*0320*/  @!P2 FFMA R15, R26, R22, R15 ;  /* 0x000000161a0fa223 */ /* 0x000fc6000000000f */
[----:B-----5:R-:W-:Y:S01]  /*0330*/  @!P3 FFMA R12, R27, R23, R12 ;  /* 0x000000171b0cb223 */ /* 0x020fe2000000000c */
[----:B------:R-:W-:-:S04]  /*0340*/  @!P3 FFMA R15, R28, R24, R15 ;  /* 0x000000181c0fb223 */ /* 0x000fc8000000000f */
[----:B------:R-:W-:-:S05]  /*0350*/  FADD R15, R15, R12 ;  /* 0x0000000c0f0f7221 */ /* 0x000fca0000000000 */
[----:B------:R-:W-:Y:S01]  /*0360*/  STG.E desc[UR4][R10.64], R15 ;  /* 0x0000000f0a007986 */ /* 0x000fe2000c101904 */
[----:B------:R-:W-:Y:S05]  /*0370*/  EXIT ;  /* 0x000000000000794d */ /* 0x000fea0003800000 */
.L_x_3:
        /* <DEDUP_REMOVED lines=16> */
.L_x_9:


//--------------------- .text._Z12unrolledLoopPKfS0_Pfi --------------------------
	.section	.text._Z12unrolledLoopPKfS0_Pfi,"ax",@progbits
	.align	128
        .global         _Z12unrolledLoopPKfS0_Pfi
        .type           _Z12unrolledLoopPKfS0_Pfi,@function
        .size           _Z12unrolledLoopPKfS0_Pfi,(.L_x_10 - _Z12unrolledLoopPKfS0_Pfi)
        .other          _Z12unrolledLoopPKfS0_Pfi,@"STO_CUDA_ENTRY STV_DEFAULT"
_Z12unrolledLoopPKfS0_Pfi:
.text._Z12unrolledLoopPKfS0_Pfi:
        /* <DEDUP_REMOVED lines=23> */
[----:B---3--:R-:W-:-:S04]  /*0170*/  FMUL R15, R8, R15 ;  /* 0x0000000f080f7220 */ /* 0x008fc80000400000 */
[----:B--2---:R-:W-:-:S04]  /*0180*/  FFMA R13, R0, R13, R15 ;  /* 0x0000000d000d7223 */ /* 0x004fc8000000000f */
[----:B----4-:R-:W-:-:S04]  /*0190*/  FFMA R10, R10, R17, R13 ;  /* 0x000000110a0a7223 */ /* 0x010fc8000000000d */
[----:B-----5:R-:W-:-:S05]  /*01a0*/  FFMA R11, R11, R12, R10 ;  /* 0x0000000c0b0b7223 */ /* 0x020fca000000000a */
[----:B------:R-:W-:Y:S01]  /*01b0*/  STG.E desc[UR4][R6.64], R11 ;  /* 0x0000000b06007986 */ /* 0x000fe2000c101904 */
[----:B------:R-:W-:Y:S05]  /*01c0*/  EXIT ;  /* 0x000000000000794d */ /* 0x000fea0003800000 */
.L_x_4:
        /* <DEDUP_REMOVED lines=11> */
.L_x_10:


//--------------------- .text._Z12originalLoopPKfS0_Pfi --------------------------
	.section	.text._Z12originalLoopPKfS0_Pfi,"ax",@progbits
	.align	128
        .global         _Z12originalLoopPKfS0_Pfi
        .type           _Z12originalLoopPKfS0_Pfi,@function
        .size           _Z12originalLoopPKfS0_Pfi,(.L_x_11 - _Z12originalLoopPKfS0_Pfi)
        .other          _Z12originalLoopPKfS0_Pfi,@"STO_CUDA_ENTRY STV_DEFAULT"
_Z12originalLoopPKfS0_Pfi:
.text._Z12originalLoopPKfS0_Pfi:
        /* <DEDUP_REMOVED lines=29> */
.L_x_5:
        /* <DEDUP_REMOVED lines=11> */
.L_x_11:


//--------------------- .nv.shared.reserved.0     --------------------------
	.section	.nv.shared.reserved.0,"aw",@nobits
	.weak		__nv_reservedSMEM_offset_0_alias
	.size		__nv_reservedSMEM_offset_0_alias, 0, 64
	.other		__nv_reservedSMEM_offset_0_alias,@"STO_CUDA_RESERVED_SHARED STV_DEFAULT"
__nv_reservedSMEM_offset_0_alias:
	.zero		0
	.zero		64


//--------------------- .nv.constant0._Z11tma_examplev --------------------------
	.section	.nv.constant0._Z11tma_examplev,"a",@progbits
	.sectionflags	@""
	.align	4
.nv.constant0._Z11tma_examplev:
	.zero		896


//--------------------- .nv.constant0._Z29stream_ordered_memory_examplev --------------------------
	.section	.nv.constant0._Z29stream_ordered_memory_examplev,"a",@progbits
	.sectionflags	@""
	.align	4
.nv.constant0._Z29stream_ordered_memory_examplev:
	.zero		896


//--------------------- .nv.constant0._Z14pragmaUnrolledPKfS0_Pfi --------------------------
	.section	.nv.constant0._Z14pragmaUnrolledPKfS0_Pfi,"a",@progbits
	.sectionflags	@""
	.align	4
.nv.constant0._Z14pragmaUnrolledPKfS0_Pfi:
	.zero		924


//--------------------- .nv.constant0._Z20multipleAccumulatorsPKfS0_Pfi --------------------------
	.section	.nv.constant0._Z20multipleAccumulatorsPKfS0_Pfi,"a",@progbits
	.sectionflags	@""
	.align	4
.nv.constant0._Z20multipleAccumulatorsPKfS0_Pfi:
	.zero		924


//--------------------- .nv.constant0._Z12unrolledLoopPKfS0_Pfi --------------------------
	.section	.nv.constant0._Z12unrolledLoopPKfS0_Pfi,"a",@progbits
	.sectionflags	@""
	.align	4
.nv.constant0._Z12unrolledLoopPKfS0_Pfi:
	.zero		924


//--------------------- .nv.constant0._Z12originalLoopPKfS0_Pfi --------------------------
	.section	.nv.constant0._Z12originalLoopPKfS0_Pfi,"a",@progbits
	.sectionflags	@""
	.align	4
.nv.constant0._Z12originalLoopPKfS0_Pfi:
	.zero		924


//--------------------- SYMBOLS --------------------------

	.type		.nv.reservedSmem.offset0,@object
	.size		.nv.reservedSmem.offset0,0x4
